	.headerflags	@"EF_CUDA_TEXMODE_UNIFIED EF_CUDA_64BIT_ADDRESS EF_CUDA_ACCELERATORS EF_CUDA_SM90 EF_CUDA_VIRTUAL_SM(EF_CUDA_SM90)"
	.elftype	@"ET_EXEC"


//--------------------- .nv.info                  --------------------------
	.section	.nv.info,"",@"SHT_CUDA_INFO"
	.align	4


	//----- nvinfo : EIATTR_REGCOUNT
	.align		4
        /*0000*/ 	.byte	0x04, 0x2f
        /*0002*/ 	.short	(.L_3 - .L_2)
	.align		4
.L_2:
        /*0004*/ 	.word	index@(triton_poi_fused__native_batch_norm_legit_no_training_cat_relu_27)
        /*0008*/ 	.word	0x0000001a


	//----- nvinfo : EIATTR_MIN_STACK_SIZE
	.align		4
.L_3:
        /*000c*/ 	.byte	0x04, 0x12
        /*000e*/ 	.short	(.L_5 - .L_4)
	.align		4
.L_4:
        /*0010*/ 	.word	index@(triton_poi_fused__native_batch_norm_legit_no_training_cat_relu_27)
        /*0014*/ 	.word	0x00000000


	//----- nvinfo : EIATTR_FRAME_SIZE
	.align		4
.L_5:
        /*0018*/ 	.byte	0x04, 0x11
        /*001a*/ 	.short	(.L_7 - .L_6)
	.align		4
.L_6:
        /*001c*/ 	.word	index@(triton_poi_fused__native_batch_norm_legit_no_training_cat_relu_27)
        /*0020*/ 	.word	0x00000000


	//----- nvinfo : EIATTR_MIN_STACK_SIZE
	.align		4
.L_7:
        /*0024*/ 	.byte	0x04, 0x12
        /*0026*/ 	.short	(.L_9 - .L_8)
	.align		4
.L_8:
        /*0028*/ 	.word	index@(triton_poi_fused__native_batch_norm_legit_no_training_cat_relu_27)
        /*002c*/ 	.word	0x00000000
.L_9:


//--------------------- .nv.info.triton_poi_fused__native_batch_norm_legit_no_training_cat_relu_27 --------------------------
	.section	.nv.info.triton_poi_fused__native_batch_norm_legit_no_training_cat_relu_27,"",@"SHT_CUDA_INFO"
	.sectionflags	@""
	.align	4


	//----- nvinfo : EIATTR_CUDA_API_VERSION
	.align		4
        /*0000*/ 	.byte	0x04, 0x37
        /*0002*/ 	.short	(.L_11 - .L_10)
.L_10:
        /*0004*/ 	.word	0x0000007c


	//----- nvinfo : EIATTR_KPARAM_INFO
	.align		4
.L_11:
        /*0008*/ 	.byte	0x04, 0x17
        /*000a*/ 	.short	(.L_13 - .L_12)
.L_12:
        /*000c*/ 	.word	0x00000000
        /*0010*/ 	.short	0x0008
        /*0012*/ 	.short	0x0040
        /*0014*/ 	.byte	0x00, 0xf0, 0x11, 0x00


	//----- nvinfo : EIATTR_KPARAM_INFO
	.align		4
.L_13:
        /*0018*/ 	.byte	0x04, 0x17
        /*001a*/ 	.short	(.L_15 - .L_14)
.L_14:
        /*001c*/ 	.word	0x00000000
        /*0020*/ 	.short	0x0007
        /*0022*/ 	.short	0x0038
        /*0024*/ 	.byte	0x00, 0xf4, 0x21, 0x00


	//----- nvinfo : EIATTR_KPARAM_INFO
	.align		4
.L_15:
        /*0028*/ 	.byte	0x04, 0x17
        /*002a*/ 	.short	(.L_17 - .L_16)
.L_16:
        /*002c*/ 	.word	0x00000000
        /*0030*/ 	.short	0x0006
        /*0032*/ 	.short	0x0030
        /*0034*/ 	.byte	0x00, 0xf4, 0x21, 0x00


	//----- nvinfo : EIATTR_KPARAM_INFO
	.align		4
.L_17:
        /*0038*/ 	.byte	0x04, 0x17
        /*003a*/ 	.short	(.L_19 - .L_18)
.L_18:
        /*003c*/ 	.word	0x00000000
        /*0040*/ 	.short	0x0005
        /*0042*/ 	.short	0x0028
        /*0044*/ 	.byte	0x00, 0xf4, 0x21, 0x00


	//----- nvinfo : EIATTR_KPARAM_INFO
	.align		4
.L_19:
        /*0048*/ 	.byte	0x04, 0x17
        /*004a*/ 	.short	(.L_21 - .L_20)
.L_20:
        /*004c*/ 	.word	0x00000000
        /*0050*/ 	.short	0x0004
        /*0052*/ 	.short	0x0020
        /*0054*/ 	.byte	0x00, 0xf4, 0x21, 0x00


	//----- nvinfo : EIATTR_KPARAM_INFO
	.align		4
.L_21:
        /*0058*/ 	.byte	0x04, 0x17
        /*005a*/ 	.short	(.L_23 - .L_22)
.L_22:
        /*005c*/ 	.word	0x00000000
        /*0060*/ 	.short	0x0003
        /*0062*/ 	.short	0x0018
        /*0064*/ 	.byte	0x00, 0xf4, 0x21, 0x00


	//----- nvinfo : EIATTR_KPARAM_INFO
	.align		4
.L_23:
        /*0068*/ 	.byte	0x04, 0x17
        /*006a*/ 	.short	(.L_25 - .L_24)
.L_24:
        /*006c*/ 	.word	0x00000000
        /*0070*/ 	.short	0x0002
        /*0072*/ 	.short	0x0010
        /*0074*/ 	.byte	0x00, 0xf4, 0x21, 0x00


	//----- nvinfo : EIATTR_KPARAM_INFO
	.align		4
.L_25:
        /*0078*/ 	.byte	0x04, 0x17
        /*007a*/ 	.short	(.L_27 - .L_26)
.L_26:
        /*007c*/ 	.word	0x00000000
        /*0080*/ 	.short	0x0001
        /*0082*/ 	.short	0x0008
        /*0084*/ 	.byte	0x00, 0xf4, 0x21, 0x00


	//----- nvinfo : EIATTR_KPARAM_INFO
	.align		4
.L_27:
        /*0088*/ 	.byte	0x04, 0x17
        /*008a*/ 	.short	(.L_29 - .L_28)
.L_28:
        /*008c*/ 	.word	0x00000000
        /*0090*/ 	.short	0x0000
        /*0092*/ 	.short	0x0000
        /*0094*/ 	.byte	0x00, 0xf4, 0x21, 0x00


	//----- nvinfo : EIATTR_SPARSE_MMA_MASK
	.align		4
.L_29:
        /*0098*/ 	.byte	0x03, 0x50
        /*009a*/ 	.short	0x0000


	//----- nvinfo : EIATTR_MAXREG_COUNT
	.align		4
        /*009c*/ 	.byte	0x03, 0x1b
        /*009e*/ 	.short	0x00ff


	//----- nvinfo : EIATTR_EXIT_INSTR_OFFSETS
	.align		4
        /*00a0*/ 	.byte	0x04, 0x1c
        /*00a2*/ 	.short	(.L_31 - .L_30)


	//   ....[0]....
.L_30:
        /*00a4*/ 	.word	0x00000690


	//   ....[1]....
        /*00a8*/ 	.word	0x000006b0


	//----- nvinfo : EIATTR_REQNTID
	.align		4
.L_31:
        /*00ac*/ 	.byte	0x04, 0x10
        /*00ae*/ 	.short	(.L_33 - .L_32)
.L_32:
        /*00b0*/ 	.word	0x00000080
        /*00b4*/ 	.word	0x00000001
        /*00b8*/ 	.word	0x00000001


	//----- nvinfo : EIATTR_CBANK_PARAM_SIZE
	.align		4
.L_33:
        /*00bc*/ 	.byte	0x03, 0x19
        /*00be*/ 	.short	0x0044


	//----- nvinfo : EIATTR_PARAM_CBANK
	.align		4
        /*00c0*/ 	.byte	0x04, 0x0a
        /*00c2*/ 	.short	(.L_35 - .L_34)
	.align		4
.L_34:
        /*00c4*/ 	.word	index@(.nv.constant0.triton_poi_fused__native_batch_norm_legit_no_training_cat_relu_27)
        /*00c8*/ 	.short	0x0210
        /*00ca*/ 	.short	0x0044


	//----- nvinfo : EIATTR_SW_WAR
	.align		4
.L_35:
        /*00cc*/ 	.byte	0x04, 0x36
        /*00ce*/ 	.short	(.L_37 - .L_36)
.L_36:
        /*00d0*/ 	.word	0x00000008
.L_37:


//--------------------- .nv.callgraph             --------------------------
	.section	.nv.callgraph,"",@"SHT_CUDA_CALLGRAPH"
	.align	4
	.sectionentsize	8
	.align		4
        /*0000*/ 	.word	0x00000000
	.align		4
        /*0004*/ 	.word	0xffffffff
	.align		4
        /*0008*/ 	.word	0x00000000
	.align		4
        /*000c*/ 	.word	0xfffffffe
	.align		4
        /*0010*/ 	.word	0x00000000
	.align		4
        /*0014*/ 	.word	0xfffffffd
	.align		4
        /*0018*/ 	.word	0x00000000
	.align		4
        /*001c*/ 	.word	0xfffffffc


//--------------------- .nv.constant4             --------------------------
	.section	.nv.constant4,"a",@progbits
	.align	8
	.align		8
.nv.constant4:
        /*0000*/ 	.dword	_$_str
	.align		8
        /*0008*/ 	.dword	_$_str_$_2


//--------------------- .text.triton_poi_fused__native_batch_norm_legit_no_training_cat_relu_27 --------------------------
	.section	.text.triton_poi_fused__native_batch_norm_legit_no_training_cat_relu_27,"ax",@progbits
	.align	128
        .global         triton_poi_fused__native_batch_norm_legit_no_training_cat_relu_27
        .type           triton_poi_fused__native_batch_norm_legit_no_training_cat_relu_27,@function
        .size           triton_poi_fused__native_batch_norm_legit_no_training_cat_relu_27,(.L_x_1 - triton_poi_fused__native_batch_norm_legit_no_training_cat_relu_27)
        .other          triton_poi_fused__native_batch_norm_legit_no_training_cat_relu_27,@"STO_CUDA_ENTRY STV_DEFAULT"
triton_poi_fused__native_batch_norm_legit_no_training_cat_relu_27:
.text.triton_poi_fused__native_batch_norm_legit_no_training_cat_relu_27:
[----:B------:R-:W0:Y:S01]  /*0000*/  LDC R1, c[0x0][0x28] ;  /* 0x00000a00ff017b82 */ /* 0x000e220000000800 */
[----:B------:R-:W1:Y:S07]  /*0010*/  S2R R0, SR_TID.X ;  /* 0x0000000000007919 */ /* 0x000e6e0000002100 */
[----:B------:R-:W2:Y:S01]  /*0020*/  LDC.64 R6, c[0x0][0x228] ;  /* 0x00008a00ff067b82 */ /* 0x000ea20000000a00 */
[----:B------:R-:W-:Y:S01]  /*0030*/  IMAD.MOV.U32 R4, RZ, RZ, RZ ;  /* 0x000000ffff047224 */ /* 0x000fe200078e00ff */
[----:B------:R-:W-:Y:S01]  /*0040*/  ULDC.64 UR4, c[0x0][0x208] ;  /* 0x0000820000047ab9 */ /* 0x000fe20000000a00 */
[----:B------:R-:W3:Y:S01]  /*0050*/  S2R R3, SR_CTAID.X ;  /* 0x0000000000037919 */ /* 0x000ee20000002500 */
[----:B------:R-:W-:Y:S01]  /*0060*/  IMAD.MOV.U32 R8, RZ, RZ, RZ ;  /* 0x000000ffff087224 */ /* 0x000fe200078e00ff */
[----:B------:R-:W-:-:S03]  /*0070*/  ULDC.64 UR6, c[0x0][0x218] ;  /* 0x0000860000067ab9 */ /* 0x000fc60000000a00 */
[----:B------:R-:W4:Y:S01]  /*0080*/  LDC.64 R16, c[0x0][0x220] ;  /* 0x00008800ff107b82 */ /* 0x000f220000000a00 */
[----:B-1----:R-:W-:-:S05]  /*0090*/  IMAD.SHL.U32 R0, R0, 0x2, RZ ;  /* 0x0000000200007824 */ /* 0x002fca00078e00ff */
[----:B------:R-:W-:-:S05]  /*00a0*/  LOP3.LUT R0, R0, 0xfe, RZ, 0xc0, !PT ;  /* 0x000000fe00007812 */ /* 0x000fca00078ec0ff */
[----:B---3--:R-:W-:-:S05]  /*00b0*/  IMAD R3, R3, 0x100, R0 ;  /* 0x0000010003037824 */ /* 0x008fca00078e0200 */
[----:B------:R-:W-:Y:S02]  /*00c0*/  SHF.R.S32.HI R2, RZ, 0x1f, R3 ;  /* 0x0000001fff027819 */ /* 0x000fe40000011403 */
[----:B------:R-:W-:Y:S02]  /*00d0*/  ISETP.GE.AND P0, PT, R3, 0x8e00, PT ;  /* 0x00008e000300780c */ /* 0x000fe40003f06270 */
[----:B------:R-:W-:-:S04]  /*00e0*/  LEA.HI R9, R2, R3, RZ, 0x6 ;  /* 0x0000000302097211 */ /* 0x000fc800078f30ff */
[----:B------:R-:W-:-:S05]  /*00f0*/  SHF.R.S32.HI R5, RZ, 0x6, R9 ;  /* 0x00000006ff057819 */ /* 0x000fca0000011409 */
[----:B------:R-:W-:-:S05]  /*0100*/  IMAD.HI R0, R5, -0x193d4bb7, R4 ;  /* 0xe6c2b44905007827 */ /* 0x000fca00078e0204 */
[----:B------:R-:W-:-:S04]  /*0110*/  SHF.R.U32.HI R11, RZ, 0x1f, R0 ;  /* 0x0000001fff0b7819 */ /* 0x000fc80000011600 */
[----:B------:R-:W-:Y:S01]  /*0120*/  LEA.HI.SX32 R11, R0, R11, 0x19 ;  /* 0x0000000b000b7211 */ /* 0x000fe200078fcaff */
[----:B------:R-:W-:-:S04]  /*0130*/  IMAD.MOV.U32 R0, RZ, RZ, RZ ;  /* 0x000000ffff007224 */ /* 0x000fc800078e00ff */
[----:B------:R-:W-:-:S04]  /*0140*/  IMAD R15, R11, -0x8e, R5 ;  /* 0xffffff720b0f7824 */ /* 0x000fc800078e0205 */
[----:B--2---:R-:W-:-:S05]  /*0150*/  IMAD.WIDE R6, R15, 0x4, R6 ;  /* 0x000000040f067825 */ /* 0x004fca00078e0206 */
[----:B------:R-:W2:Y:S01]  /*0160*/  @!P0 LDG.E.EL R0, desc[UR4][R6.64] ;  /* 0x0000000406008981 */ /* 0x000ea2000c2e1900 */
[----:B------:R-:W-:-:S03]  /*0170*/  HFMA2.MMA R2, -RZ, RZ, 0, 0 ;  /* 0x00000000ff027435 */ /* 0x000fc600000001ff */
[----:B------:R1:W3:Y:S07]  /*0180*/  @!P0 LDG.E.EL R8, desc[UR4][R6.64] ;  /* 0x0000000406088981 */ /* 0x0002ee000c2e1900 */
[----:B------:R-:W-:Y:S01]  /*0190*/  IMAD.HI R2, R3, -0x193d4bb7, R2 ;  /* 0xe6c2b44903027827 */ /* 0x000fe200078e0202 */
[----:B------:R-:W-:-:S04]  /*01a0*/  LOP3.LUT R9, R9, 0xffffffc0, RZ, 0xc0, !PT ;  /* 0xffffffc009097812 */ /* 0x000fc800078ec0ff */
[----:B------:R-:W-:-:S04]  /*01b0*/  SHF.R.U32.HI R5, RZ, 0x1f, R2 ;  /* 0x0000001fff057819 */ /* 0x000fc80000011602 */
[----:B------:R-:W-:Y:S01]  /*01c0*/  LEA.HI.SX32 R2, R2, R5, 0x13 ;  /* 0x0000000502027211 */ /* 0x000fe200078f9aff */
[----:B------:R-:W-:Y:S01]  /*01d0*/  IMAD.IADD R9, R3, 0x1, -R9 ;  /* 0x0000000103097824 */ /* 0x000fe200078e0a09 */
[----:B------:R-:W5:Y:S01]  /*01e0*/  LDC.64 R4, c[0x0][0x210] ;  /* 0x00008400ff047b82 */ /* 0x000f620000000a00 */
[----:B------:R-:W-:Y:S02]  /*01f0*/  IMAD.SHL.U32 R10, R15, 0x40, RZ ;  /* 0x000000400f0a7824 */ /* 0x000fe400078e00ff */
[----:B------:R-:W-:Y:S01]  /*0200*/  IMAD R11, R2, 0x300, RZ ;  /* 0x00000300020b7824 */ /* 0x000fe200078e02ff */
[----:B------:R-:W-:-:S04]  /*0210*/  SHF.R.S32.HI R12, RZ, 0x1f, R9 ;  /* 0x0000001fff0c7819 */ /* 0x000fc80000011409 */
[--C-:B------:R-:W-:Y:S02]  /*0220*/  IADD3 R9, P1, P2, R10, R9, R11.reuse ;  /* 0x000000090a097210 */ /* 0x100fe40007a3e00b */
[----:B------:R-:W-:Y:S02]  /*0230*/  SHF.R.S32.HI R11, RZ, 0x1f, R11 ;  /* 0x0000001fff0b7819 */ /* 0x000fe4000001140b */
[----:B------:R-:W-:Y:S01]  /*0240*/  SHF.R.S32.HI R10, RZ, 0x1f, R10 ;  /* 0x0000001fff0a7819 */ /* 0x000fe2000001140a */
[----:B-1----:R-:W-:-:S03]  /*0250*/  IMAD R7, R2, -0x2380, R3 ;  /* 0xffffdc8002077824 */ /* 0x002fc600078e0203 */
[----:B------:R-:W-:Y:S02]  /*0260*/  IADD3.X R6, R10, R12, R11, P1, P2 ;  /* 0x0000000c0a067210 */ /* 0x000fe40000fe440b */
[----:B------:R-:W1:Y:S01]  /*0270*/  LDC.64 R12, c[0x0][0x230] ;  /* 0x00008c00ff0c7b82 */ /* 0x000e620000000a00 */
[C---:B------:R-:W-:Y:S01]  /*0280*/  ISETP.GE.AND P2, PT, R15.reuse, 0x82, PT ;  /* 0x000000820f00780c */ /* 0x040fe20003f46270 */
[----:B------:R-:W-:Y:S01]  /*0290*/  IMAD R7, R2, 0x2080, R7 ;  /* 0x0000208002077824 */ /* 0x000fe200078e0207 */
[----:B------:R-:W-:-:S05]  /*02a0*/  ISETP.GT.AND P1, PT, R15, 0x81, !P0 ;  /* 0x000000810f00780c */ /* 0x000fca0004724270 */
[----:B------:R-:W1:Y:S01]  /*02b0*/  LDC.64 R10, c[0x0][0x238] ;  /* 0x00008e00ff0a7b82 */ /* 0x000e620000000a00 */
[----:B------:R-:W-:Y:S02]  /*02c0*/  ISETP.LT.AND P4, PT, R3, 0x8e00, !P2 ;  /* 0x00008e000300780c */ /* 0x000fe40005781270 */
[----:B------:R-:W-:Y:S01]  /*02d0*/  LEA R18, P3, R9, UR6, 0x2 ;  /* 0x0000000609127c11 */ /* 0x000fe2000f8610ff */
[----:B-----5:R-:W-:Y:S01]  /*02e0*/  IMAD.WIDE R22, R7, 0x4, R4 ;  /* 0x0000000407167825 */ /* 0x020fe200078e0204 */
[----:B------:R-:W-:Y:S02]  /*02f0*/  CS2R R4, SRZ ;  /* 0x0000000000047805 */ /* 0x000fe4000001ff00 */
[----:B------:R-:W-:Y:S02]  /*0300*/  LEA.HI.X R19, R9, UR7, R6, 0x2, P3 ;  /* 0x0000000709137c11 */ /* 0x000fe400098f1406 */
[----:B------:R-:W-:Y:S01]  /*0310*/  CS2R R6, SRZ ;  /* 0x0000000000067805 */ /* 0x000fe2000001ff00 */
[----:B------:R-:W-:Y:S01]  /*0320*/  IMAD.MOV.U32 R9, RZ, RZ, RZ ;  /* 0x000000ffff097224 */ /* 0x000fe200078e00ff */
[----:B------:R-:W-:Y:S01]  /*0330*/  MOV R2, RZ ;  /* 0x000000ff00027202 */ /* 0x000fe20000000f00 */
[C---:B----4-:R-:W-:Y:S01]  /*0340*/  IMAD.WIDE R16, R15.reuse, 0x4, R16 ;  /* 0x000000040f107825 */ /* 0x050fe200078e0210 */
[----:B------:R-:W4:Y:S04]  /*0350*/  @P1 LDG.E.64 R4, desc[UR4][R18.64+-0x8200] ;  /* 0xff7e000412041981 */ /* 0x000f28000c1e1b00 */
[----:B------:R5:W4:Y:S01]  /*0360*/  @P4 LDG.E.64 R6, desc[UR4][R22.64] ;  /* 0x0000000416064981 */ /* 0x000b22000c1e1b00 */
[----:B-1----:R-:W-:-:S03]  /*0370*/  IMAD.WIDE R12, R15, 0x4, R12 ;  /* 0x000000040f0c7825 */ /* 0x002fc600078e020c */
[----:B------:R-:W4:Y:S04]  /*0380*/  @!P0 LDG.E.EL R9, desc[UR4][R16.64] ;  /* 0x0000000410098981 */ /* 0x000f28000c2e1900 */
[----:B------:R1:W4:Y:S01]  /*0390*/  @!P0 LDG.E.EL R2, desc[UR4][R16.64] ;  /* 0x0000000410028981 */ /* 0x000322000c2e1900 */
[----:B0-----:R-:W-:Y:S01]  /*03a0*/  IMAD.WIDE R20, R15, 0x4, R10 ;  /* 0x000000040f147825 */ /* 0x001fe200078e020a */
[----:B------:R-:W-:Y:S02]  /*03b0*/  CS2R R14, SRZ ;  /* 0x00000000000e7805 */ /* 0x000fe4000001ff00 */
[----:B------:R-:W-:-:S04]  /*03c0*/  CS2R R10, SRZ ;  /* 0x00000000000a7805 */ /* 0x000fc8000001ff00 */
[----:B------:R-:W4:Y:S01]  /*03d0*/  @!P0 LDG.E.EL R14, desc[UR4][R12.64] ;  /* 0x000000040c0e8981 */ /* 0x000f22000c2e1900 */
[----:B-----5:R-:W-:Y:S01]  /*03e0*/  IMAD.MOV.U32 R22, RZ, RZ, 0x3e800000 ;  /* 0x3e800000ff167424 */ /* 0x020fe200078e00ff */
[----:B-1----:R-:W0:Y:S02]  /*03f0*/  LDC.64 R16, c[0x0][0x240] ;  /* 0x00009000ff107b82 */ /* 0x002e240000000a00 */
[----:B------:R1:W5:Y:S04]  /*0400*/  @!P0 LDG.E.EL R15, desc[UR4][R12.64] ;  /* 0x000000040c0f8981 */ /* 0x000368000c2e1900 */
[----:B------:R-:W5:Y:S04]  /*0410*/  @!P0 LDG.E.EL R11, desc[UR4][R20.64] ;  /* 0x00000004140b8981 */ /* 0x000f68000c2e1900 */
[----:B------:R-:W5:Y:S01]  /*0420*/  @!P0 LDG.E.EL R10, desc[UR4][R20.64] ;  /* 0x00000004140a8981 */ /* 0x000f62000c2e1900 */
[----:B-1----:R-:W1:Y:S01]  /*0430*/  LDC.64 R12, c[0x0][0x248] ;  /* 0x00009200ff0c7b82 */ /* 0x002e620000000a00 */
[----:B0-----:R-:W-:-:S04]  /*0440*/  IMAD.WIDE R16, R3, 0x4, R16 ;  /* 0x0000000403107825 */ /* 0x001fc800078e0210 */
[----:B-1----:R-:W-:-:S04]  /*0450*/  IMAD.WIDE R12, R3, 0x4, R12 ;  /* 0x00000004030c7825 */ /* 0x002fc800078e020c */
[----:B--2---:R-:W-:-:S04]  /*0460*/  FADD R0, R0, 9.9999997473787516356e-06 ;  /* 0x3727c5ac00007421 */ /* 0x004fc80000000000 */
[----:B------:R-:W0:Y:S01]  /*0470*/  MUFU.SQRT R18, R0 ;  /* 0x0000000000127308 */ /* 0x000e220000002000 */
[----:B---3--:R-:W-:-:S07]  /*0480*/  FADD R8, R8, 9.9999997473787516356e-06 ;  /* 0x3727c5ac08087421 */ /* 0x008fce0000000000 */
[----:B------:R-:W1:Y:S01]  /*0490*/  MUFU.SQRT R19, R8 ;  /* 0x0000000800137308 */ /* 0x000e620000002000 */
[C---:B0-----:R-:W-:Y:S02]  /*04a0*/  FSETP.GT.AND P6, PT, R18.reuse, 8.50705917302346158658e+37, PT ;  /* 0x7e8000001200780b */ /* 0x041fe40003fc4000 */
[----:B------:R-:W-:Y:S02]  /*04b0*/  FSETP.GEU.AND P3, PT, R18, 1.175494350822287508e-38, PT ;  /* 0x008000001200780b */ /* 0x000fe40003f6e000 */
[----:B------:R-:W-:Y:S02]  /*04c0*/  FSEL R23, R22, 1, P6 ;  /* 0x3f80000016177808 */ /* 0x000fe40003000000 */
[----:B-1----:R-:W-:-:S07]  /*04d0*/  FSETP.GT.AND P5, PT, R19, 8.50705917302346158658e+37, PT ;  /* 0x7e8000001300780b */ /* 0x002fce0003fa4000 */
[----:B------:R-:W-:Y:S01]  /*04e0*/  @P6 FMUL R18, R18, 0.25 ;  /* 0x3e80000012126820 */ /* 0x000fe20000400000 */
[----:B------:R-:W-:-:S03]  /*04f0*/  FSETP.GEU.AND P6, PT, R19, 1.175494350822287508e-38, PT ;  /* 0x008000001300780b */ /* 0x000fc60003fce000 */
[----:B------:R-:W-:Y:S02]  /*0500*/  @!P3 FMUL R18, R18, 16777216 ;  /* 0x4b8000001212b820 */ /* 0x000fe40000400000 */
[----:B------:R-:W-:-:S08]  /*0510*/  @P5 FMUL R19, R19, 0.25 ;  /* 0x3e80000013135820 */ /* 0x000fd00000400000 */
[----:B------:R-:W-:Y:S01]  /*0520*/  @!P6 FMUL R19, R19, 16777216 ;  /* 0x4b8000001313e820 */ /* 0x000fe20000400000 */
[----:B------:R-:W0:Y:S01]  /*0530*/  MUFU.RCP R18, R18 ;  /* 0x0000001200127308 */ /* 0x000e220000001000 */
[----:B------:R-:W-:-:S07]  /*0540*/  FSEL R0, R22, 1, P5 ;  /* 0x3f80000016007808 */ /* 0x000fce0002800000 */
[----:B------:R-:W1:Y:S01]  /*0550*/  MUFU.RCP R19, R19 ;  /* 0x0000001300137308 */ /* 0x000e620000001000 */
[----:B------:R-:W-:Y:S01]  /*0560*/  @!P3 FMUL R23, R23, 16777216 ;  /* 0x4b8000001717b820 */ /* 0x000fe20000400000 */
[----:B------:R-:W-:Y:S01]  /*0570*/  @!P6 FMUL R0, R0, 16777216 ;  /* 0x4b8000000000e820 */ /* 0x000fe20000400000 */
[----:B----4-:R-:W-:Y:S02]  /*0580*/  SEL R6, R6, RZ, P4 ;  /* 0x000000ff06067207 */ /* 0x010fe40002000000 */
[----:B------:R-:W-:Y:S02]  /*0590*/  SEL R7, R7, RZ, P4 ;  /* 0x000000ff07077207 */ /* 0x000fe40002000000 */
[----:B------:R-:W-:Y:S02]  /*05a0*/  @P2 SEL R6, R4, RZ, P1 ;  /* 0x000000ff04062207 */ /* 0x000fe40000800000 */
[----:B------:R-:W-:Y:S01]  /*05b0*/  @P2 SEL R7, R5, RZ, P1 ;  /* 0x000000ff05072207 */ /* 0x000fe20000800000 */
[----:B0-----:R-:W-:Y:S01]  /*05c0*/  FMUL R18, R18, R23 ;  /* 0x0000001712127220 */ /* 0x001fe20000400000 */
[----:B-1----:R-:W-:Y:S01]  /*05d0*/  FMUL R19, R19, R0 ;  /* 0x0000000013137220 */ /* 0x002fe20000400000 */
[----:B------:R-:W-:-:S02]  /*05e0*/  FADD R9, R6, -R9 ;  /* 0x8000000906097221 */ /* 0x000fc40000000000 */
[----:B------:R-:W-:Y:S02]  /*05f0*/  FADD R2, R7, -R2 ;  /* 0x8000000207027221 */ /* 0x000fe40000000000 */
[----:B------:R-:W-:Y:S02]  /*0600*/  FMUL R18, R9, R18 ;  /* 0x0000001209127220 */ /* 0x000fe40000400000 */
[----:B------:R-:W-:Y:S01]  /*0610*/  FMUL R19, R2, R19 ;  /* 0x0000001302137220 */ /* 0x000fe20000400000 */
[----:B------:R0:W-:Y:S01]  /*0620*/  @!P0 STG.E.64 desc[UR4][R16.64], R6 ;  /* 0x0000000610008986 */ /* 0x0001e2000c101b04 */
[----:B-----5:R-:W-:Y:S02]  /*0630*/  FFMA R11, R18, R14, R11 ;  /* 0x0000000e120b7223 */ /* 0x020fe4000000000b */
[----:B------:R-:W-:-:S03]  /*0640*/  FFMA R10, R19, R15, R10 ;  /* 0x0000000f130a7223 */ /* 0x000fc6000000000a */
[C---:B------:R-:W-:Y:S02]  /*0650*/  FSETP.GEU.AND P1, PT, R11.reuse, RZ, PT ;  /* 0x000000ff0b00720b */ /* 0x040fe40003f2e000 */
[C---:B------:R-:W-:Y:S02]  /*0660*/  FSETP.GEU.AND P2, PT, R10.reuse, RZ, PT ;  /* 0x000000ff0a00720b */ /* 0x040fe40003f4e000 */
[----:B------:R-:W-:Y:S02]  /*0670*/  FSEL R2, R11, RZ, P1 ;  /* 0x000000ff0b027208 */ /* 0x000fe40000800000 */
[----:B------:R-:W-:Y:S01]  /*0680*/  FSEL R3, R10, RZ, P2 ;  /* 0x000000ff0a037208 */ /* 0x000fe20001000000 */
[----:B0-----:R-:W-:Y:S08]  /*0690*/  @P0 EXIT ;  /* 0x000000000000094d */ /* 0x001ff00003800000 */
[----:B------:R-:W-:Y:S01]  /*06a0*/  STG.E.64 desc[UR4][R12.64], R2 ;  /* 0x000000020c007986 */ /* 0x000fe2000c101b04 */
[----:B------:R-:W-:Y:S05]  /*06b0*/  EXIT ;  /* 0x000000000000794d */ /* 0x000fea0003800000 */
.L_x_0:
[----:B------:R-:W-:-:S00]  /*06c0*/  BRA `(.L_x_0) ;  /* 0xfffffffc00fc7947 */ /* 0x000fc0000383ffff */
[----:B------:R-:W-:-:S00]  /*06d0*/  NOP ;  /* 0x0000000000007918 */ /* 0x000fc00000000000 */
        /* <DEDUP_REMOVED lines=10> */
.L_x_1:


//--------------------- .nv.global.init           --------------------------
	.section	.nv.global.init,"aw",@progbits
.nv.global.init:
	.type		_$_str,@object
	.size		_$_str,(_$_str_$_2 - _$_str)
_$_str:
        /*0000*/ 	.byte	0x5f, 0x5f, 0x43, 0x55, 0x44, 0x41, 0x5f, 0x46, 0x54, 0x5a, 0x00
	.type		_$_str_$_2,@object
	.size		_$_str_$_2,(.L_1 - _$_str_$_2)
_$_str_$_2:
        /*000b*/ 	.byte	0x5f, 0x5f, 0x43, 0x55, 0x44, 0x41, 0x5f, 0x50, 0x52, 0x45, 0x43, 0x5f, 0x53, 0x51, 0x52, 0x54
        /*001b*/ 	.byte	0x00
.L_1:


//--------------------- .nv.constant0.triton_poi_fused__native_batch_norm_legit_no_training_cat_relu_27 --------------------------
	.section	.nv.constant0.triton_poi_fused__native_batch_norm_legit_no_training_cat_relu_27,"a",@progbits
	.sectionflags	@""
	.align	4
.nv.constant0.triton_poi_fused__native_batch_norm_legit_no_training_cat_relu_27:
	.zero		596
